//
// Generated by NVIDIA NVVM Compiler
//
// Compiler Build ID: CL-36424714
// Cuda compilation tools, release 13.0, V13.0.88
// Based on NVVM 20.0.0
//

.version 9.0
.target sm_100
.address_size 64

	// .globl	_Z6matSumPKiS0_Pi

.visible .entry _Z6matSumPKiS0_Pi(
	.param .u64 .ptr .align 1 _Z6matSumPKiS0_Pi_param_0,
	.param .u64 .ptr .align 1 _Z6matSumPKiS0_Pi_param_1,
	.param .u64 .ptr .align 1 _Z6matSumPKiS0_Pi_param_2
)
{
	.reg .b32 	%r<14>;
	.reg .b64 	%rd<11>;

	ld.param.u64 	%rd1, [_Z6matSumPKiS0_Pi_param_0];
	ld.param.u64 	%rd2, [_Z6matSumPKiS0_Pi_param_1];
	ld.param.u64 	%rd3, [_Z6matSumPKiS0_Pi_param_2];
	cvta.to.global.u64 	%rd4, %rd3;
	cvta.to.global.u64 	%rd5, %rd2;
	cvta.to.global.u64 	%rd6, %rd1;
	mov.u32 	%r1, %tid.x;
	mov.u32 	%r2, %ntid.x;
	mov.u32 	%r3, %ctaid.x;
	mad.lo.s32 	%r4, %r2, %r3, %r1;
	mov.u32 	%r5, %tid.y;
	mov.u32 	%r6, %ntid.y;
	mov.u32 	%r7, %ctaid.y;
	mad.lo.s32 	%r8, %r6, %r7, %r5;
	shl.b32 	%r9, %r8, 10;
	add.s32 	%r10, %r4, %r9;
	mul.wide.s32 	%rd7, %r10, 4;
	add.s64 	%rd8, %rd6, %rd7;
	ld.global.u32 	%r11, [%rd8];
	add.s64 	%rd9, %rd5, %rd7;
	ld.global.u32 	%r12, [%rd9];
	add.s32 	%r13, %r12, %r11;
	add.s64 	%rd10, %rd4, %rd7;
	st.global.u32 	[%rd10], %r13;
	ret;

}


// ===== COMPILED SASS (sm_100) =====

	.target	sm_100

	.elftype	@"ET_EXEC"


//--------------------- .note.nv.tkinfo           --------------------------
	.section	.note.nv.tkinfo,"",@"SHT_NOTE"
	.sectionflags	@"SHF_NOTE_NV_TKINFO"
	.tkinfo
        /*0018*/ 	.word	0x00000002
        /*0030*/ 	.string	""
        /*0030*/ 	.string	"ptxas"
        /*0030*/ 	.string	"Cuda compilation tools, release 13.0, V13.0.88"
        /*0030*/ 	.string	"Build cuda_13.0.r13.0/compiler.36424714_0"
        /*0030*/ 	.string	"-arch sm_100 -m 64 "



//--------------------- .note.nv.cuinfo           --------------------------
	.section	.note.nv.cuinfo,"",@"SHT_NOTE"
	.sectionflags	@"SHF_NOTE_NV_CUINFO"
        /*0018*/ 	.short	0x0002
        /*001a*/ 	.short	0x0064
        /*001c*/ 	.short	0x0082
	.zero		2


//--------------------- .nv.info                  --------------------------
	.section	.nv.info,"",@"SHT_CUDA_INFO"
	.align	4


	//----- nvinfo : EIATTR_REGCOUNT
	.align		4
        /*0000*/ 	.byte	0x04, 0x2f
        /*0002*/ 	.short	(.L_1 - .L_0)
	.align		4
.L_0:
        /*0004*/ 	.word	index@(_Z6matSumPKiS0_Pi)
        /*0008*/ 	.word	0x0000000c


	//----- nvinfo : EIATTR_FRAME_SIZE
	.align		4
.L_1:
        /*000c*/ 	.byte	0x04, 0x11
        /*000e*/ 	.short	(.L_3 - .L_2)
	.align		4
.L_2:
        /*0010*/ 	.word	index@(_Z6matSumPKiS0_Pi)
        /*0014*/ 	.word	0x00000000


	//----- nvinfo : EIATTR_MIN_STACK_SIZE
	.align		4
.L_3:
        /*0018*/ 	.byte	0x04, 0x12
        /*001a*/ 	.short	(.L_5 - .L_4)
	.align		4
.L_4:
        /*001c*/ 	.word	index@(_Z6matSumPKiS0_Pi)
        /*0020*/ 	.word	0x00000000
.L_5:


//--------------------- .nv.compat                --------------------------
	.section	.nv.compat,"",@"SHT_CUDA_COMPAT_INFO"
	.align	4
        /*0000*/ 	.byte	0x02, 0x09, 0x00, 0x00, 0x02, 0x02, 0x01, 0x00, 0x02, 0x05, 0x05, 0x00, 0x03, 0x07, 0x01, 0x01
        /*0010*/ 	.byte	0x02, 0x03, 0x00, 0x00, 0x02, 0x06, 0x01, 0x00, 0x04, 0x0b, 0x08, 0x00, 0x09, 0x00, 0x00, 0x00
        /*0020*/ 	.byte	0x00, 0x00, 0x00, 0x00


//--------------------- .nv.info._Z6matSumPKiS0_Pi --------------------------
	.section	.nv.info._Z6matSumPKiS0_Pi,"",@"SHT_CUDA_INFO"
	.sectionflags	@""
	.align	4


	//----- nvinfo : EIATTR_CUDA_API_VERSION
	.align		4
        /*0000*/ 	.byte	0x04, 0x37
        /*0002*/ 	.short	(.L_7 - .L_6)
.L_6:
        /*0004*/ 	.word	0x00000082


	//----- nvinfo : EIATTR_KPARAM_INFO
	.align		4
.L_7:
        /*0008*/ 	.byte	0x04, 0x17
        /*000a*/ 	.short	(.L_9 - .L_8)
.L_8:
        /*000c*/ 	.word	0x00000000
        /*0010*/ 	.short	0x0002
        /*0012*/ 	.short	0x0010
        /*0014*/ 	.byte	0x00, 0xf5, 0x21, 0x00


	//----- nvinfo : EIATTR_KPARAM_INFO
	.align		4
.L_9:
        /*0018*/ 	.byte	0x04, 0x17
        /*001a*/ 	.short	(.L_11 - .L_10)
.L_10:
        /*001c*/ 	.word	0x00000000
        /*0020*/ 	.short	0x0001
        /*0022*/ 	.short	0x0008
        /*0024*/ 	.byte	0x00, 0xf5, 0x21, 0x00


	//----- nvinfo : EIATTR_KPARAM_INFO
	.align		4
.L_11:
        /*0028*/ 	.byte	0x04, 0x17
        /*002a*/ 	.short	(.L_13 - .L_12)
.L_12:
        /*002c*/ 	.word	0x00000000
        /*0030*/ 	.short	0x0000
        /*0032*/ 	.short	0x0000
        /*0034*/ 	.byte	0x00, 0xf5, 0x21, 0x00


	//----- nvinfo : EIATTR_SPARSE_MMA_MASK
	.align		4
.L_13:
        /*0038*/ 	.byte	0x03, 0x50
        /*003a*/ 	.short	0x0000


	//----- nvinfo : EIATTR_MAXREG_COUNT
	.align		4
        /*003c*/ 	.byte	0x03, 0x1b
        /*003e*/ 	.short	0x00ff


	//----- nvinfo : EIATTR_MERCURY_ISA_VERSION
	.align		4
        /*0040*/ 	.byte	0x03, 0x5f
        /*0042*/ 	.short	0x0101


	//----- nvinfo : EIATTR_VRC_CTA_INIT_COUNT
	.align		4
        /*0044*/ 	.byte	0x02, 0x4a
	.zero		1
	.zero		1


	//----- nvinfo : EIATTR_EXIT_INSTR_OFFSETS
	.align		4
        /*0048*/ 	.byte	0x04, 0x1c
        /*004a*/ 	.short	(.L_15 - .L_14)


	//   ....[0]....
.L_14:
        /*004c*/ 	.word	0x00000150


	//----- nvinfo : EIATTR_CBANK_PARAM_SIZE
	.align		4
.L_15:
        /*0050*/ 	.byte	0x03, 0x19
        /*0052*/ 	.short	0x0018


	//----- nvinfo : EIATTR_PARAM_CBANK
	.align		4
        /*0054*/ 	.byte	0x04, 0x0a
        /*0056*/ 	.short	(.L_17 - .L_16)
	.align		4
.L_16:
        /*0058*/ 	.word	index@(.nv.constant0._Z6matSumPKiS0_Pi)
        /*005c*/ 	.short	0x0380
        /*005e*/ 	.short	0x0018


	//----- nvinfo : EIATTR_SW_WAR
	.align		4
.L_17:
        /*0060*/ 	.byte	0x04, 0x36
        /*0062*/ 	.short	(.L_19 - .L_18)
.L_18:
        /*0064*/ 	.word	0x00000008
.L_19:


//--------------------- .nv.callgraph             --------------------------
	.section	.nv.callgraph,"",@"SHT_CUDA_CALLGRAPH"
	.align	4
	.sectionentsize	8
	.align		4
        /*0000*/ 	.word	0x00000000
	.align		4
        /*0004*/ 	.word	0xffffffff
	.align		4
        /*0008*/ 	.word	0x00000000
	.align		4
        /*000c*/ 	.word	0xfffffffe
	.align		4
        /*0010*/ 	.word	0x00000000
	.align		4
        /*0014*/ 	.word	0xfffffffd
	.align		4
        /*0018*/ 	.word	0x00000000
	.align		4
        /*001c*/ 	.word	0xfffffffc


//--------------------- .text._Z6matSumPKiS0_Pi   --------------------------
	.section	.text._Z6matSumPKiS0_Pi,"ax",@progbits
	.align	128
        .global         _Z6matSumPKiS0_Pi
        .type           _Z6matSumPKiS0_Pi,@function
        .size           _Z6matSumPKiS0_Pi,(.L_x_1 - _Z6matSumPKiS0_Pi)
        .other          _Z6matSumPKiS0_Pi,@"STO_CUDA_ENTRY STV_DEFAULT"
_Z6matSumPKiS0_Pi:
.text._Z6matSumPKiS0_Pi:
[----:B------:R-:W-:Y:S01]  /*0000*/  LDC R1, c[0x0][0x37c] ;  /* 0x0000df00ff017b82 */ /* 0x000fe20000000800 */
[----:B------:R-:W0:Y:S01]  /*0010*/  S2R R0, SR_TID.X ;  /* 0x0000000000007919 */ /* 0x000e220000002100 */
[----:B------:R-:W0:Y:S06]  /*0020*/  LDCU UR6, c[0x0][0x360] ;  /* 0x00006c00ff0677ac */ /* 0x000e2c0008000800 */
[----:B------:R-:W1:Y:S01]  /*0030*/  LDC.64 R2, c[0x0][0x380] ;  /* 0x0000e000ff027b82 */ /* 0x000e620000000a00 */
[----:B------:R-:W0:Y:S01]  /*0040*/  S2R R7, SR_CTAID.X ;  /* 0x0000000000077919 */ /* 0x000e220000002500 */
[----:B------:R-:W2:Y:S01]  /*0050*/  LDCU UR7, c[0x0][0x364] ;  /* 0x00006c80ff0777ac */ /* 0x000ea20008000800 */
[----:B------:R-:W2:Y:S01]  /*0060*/  S2R R6, SR_TID.Y ;  /* 0x0000000000067919 */ /* 0x000ea20000002200 */
[----:B------:R-:W3:Y:S04]  /*0070*/  LDCU.64 UR4, c[0x0][0x358] ;  /* 0x00006b00ff0477ac */ /* 0x000ee80008000a00 */
[----:B------:R-:W4:Y:S01]  /*0080*/  LDC.64 R4, c[0x0][0x388] ;  /* 0x0000e200ff047b82 */ /* 0x000f220000000a00 */
[----:B------:R-:W2:Y:S01]  /*0090*/  S2R R9, SR_CTAID.Y ;  /* 0x0000000000097919 */ /* 0x000ea20000002600 */
[----:B0-----:R-:W-:-:S02]  /*00a0*/  IMAD R0, R7, UR6, R0 ;  /* 0x0000000607007c24 */ /* 0x001fc4000f8e0200 */
[----:B--2---:R-:W-:-:S05]  /*00b0*/  IMAD R7, R9, UR7, R6 ;  /* 0x0000000709077c24 */ /* 0x004fca000f8e0206 */
[----:B------:R-:W-:Y:S02]  /*00c0*/  LEA R9, R7, R0, 0xa ;  /* 0x0000000007097211 */ /* 0x000fe400078e50ff */
[----:B------:R-:W0:Y:S03]  /*00d0*/  LDC.64 R6, c[0x0][0x390] ;  /* 0x0000e400ff067b82 */ /* 0x000e260000000a00 */
[----:B-1----:R-:W-:-:S04]  /*00e0*/  IMAD.WIDE R2, R9, 0x4, R2 ;  /* 0x0000000409027825 */ /* 0x002fc800078e0202 */
[C---:B----4-:R-:W-:Y:S02]  /*00f0*/  IMAD.WIDE R4, R9.reuse, 0x4, R4 ;  /* 0x0000000409047825 */ /* 0x050fe400078e0204 */
[----:B---3--:R-:W2:Y:S04]  /*0100*/  LDG.E R2, desc[UR4][R2.64] ;  /* 0x0000000402027981 */ /* 0x008ea8000c1e1900 */
[----:B------:R-:W2:Y:S01]  /*0110*/  LDG.E R5, desc[UR4][R4.64] ;  /* 0x0000000404057981 */ /* 0x000ea2000c1e1900 */
[----:B0-----:R-:W-:Y:S01]  /*0120*/  IMAD.WIDE R6, R9, 0x4, R6 ;  /* 0x0000000409067825 */ /* 0x001fe200078e0206 */
[----:B--2---:R-:W-:-:S05]  /*0130*/  IADD3 R9, PT, PT, R2, R5, RZ ;  /* 0x0000000502097210 */ /* 0x004fca0007ffe0ff */
[----:B------:R-:W-:Y:S01]  /*0140*/  STG.E desc[UR4][R6.64], R9 ;  /* 0x0000000906007986 */ /* 0x000fe2000c101904 */
[----:B------:R-:W-:Y:S05]  /*0150*/  EXIT ;  /* 0x000000000000794d */ /* 0x000fea0003800000 */
.L_x_0:
[----:B------:R-:W-:-:S00]  /*0160*/  BRA `(.L_x_0) ;  /* 0xfffffffc00fc7947 */ /* 0x000fc0000383ffff */
[----:B------:R-:W-:-:S00]  /*0170*/  NOP ;  /* 0x0000000000007918 */ /* 0x000fc00000000000 */
        /* <DEDUP_REMOVED lines=8> */
.L_x_1:


//--------------------- .nv.shared.reserved.0     --------------------------
	.section	.nv.shared.reserved.0,"aw",@nobits
	.weak		__nv_reservedSMEM_offset_0_alias
	.size		__nv_reservedSMEM_offset_0_alias, 0, 64
	.other		__nv_reservedSMEM_offset_0_alias,@"STO_CUDA_RESERVED_SHARED STV_DEFAULT"
__nv_reservedSMEM_offset_0_alias:
	.zero		0
	.zero		64


//--------------------- .nv.constant0._Z6matSumPKiS0_Pi --------------------------
	.section	.nv.constant0._Z6matSumPKiS0_Pi,"a",@progbits
	.sectionflags	@""
	.align	4
.nv.constant0._Z6matSumPKiS0_Pi:
	.zero		920


//--------------------- SYMBOLS --------------------------

	.type		.nv.reservedSmem.offset0,@object
	.size		.nv.reservedSmem.offset0,0x4
